//
// Generated by NVIDIA NVVM Compiler
//
// Compiler Build ID: CL-36424714
// Cuda compilation tools, release 13.0, V13.0.88
// Based on NVVM 20.0.0
//

.version 9.0
.target sm_100
.address_size 64

	// .globl	_Z20calculateScoreKernelPiS_ii

.visible .entry _Z20calculateScoreKernelPiS_ii(
	.param .u64 .ptr .align 1 _Z20calculateScoreKernelPiS_ii_param_0,
	.param .u64 .ptr .align 1 _Z20calculateScoreKernelPiS_ii_param_1,
	.param .u32 _Z20calculateScoreKernelPiS_ii_param_2,
	.param .u32 _Z20calculateScoreKernelPiS_ii_param_3
)
{
	.reg .pred 	%p<9>;
	.reg .b32 	%r<83>;
	.reg .b64 	%rd<29>;

	ld.param.u64 	%rd15, [_Z20calculateScoreKernelPiS_ii_param_0];
	ld.param.u64 	%rd14, [_Z20calculateScoreKernelPiS_ii_param_1];
	ld.param.u32 	%r28, [_Z20calculateScoreKernelPiS_ii_param_2];
	ld.param.u32 	%r27, [_Z20calculateScoreKernelPiS_ii_param_3];
	cvta.to.global.u64 	%rd1, %rd15;
	mov.u32 	%r29, %ctaid.x;
	shl.b32 	%r30, %r29, 5;
	mov.u32 	%r31, %tid.x;
	add.s32 	%r1, %r30, %r31;
	mov.u32 	%r32, %ctaid.y;
	shl.b32 	%r33, %r32, 5;
	mov.u32 	%r34, %tid.y;
	add.s32 	%r35, %r33, %r34;
	setp.lt.s32 	%p1, %r1, 0;
	max.s32 	%r36, %r1, %r35;
	setp.ge.s32 	%p2, %r36, %r28;
	or.pred  	%p3, %p2, %p1;
	@%p3 bra 	$L__BB0_9;
	mul.lo.s32 	%r78, %r27, %r1;
	mul.lo.s32 	%r77, %r27, %r35;
	setp.lt.s32 	%p4, %r27, 1;
	mov.b32 	%r82, 0;
	@%p4 bra 	$L__BB0_8;
	add.s32 	%r40, %r77, 1;
	add.s32 	%r41, %r77, %r27;
	max.s32 	%r42, %r41, %r40;
	not.b32 	%r43, %r77;
	add.s32 	%r44, %r42, %r43;
	add.s32 	%r45, %r78, 1;
	add.s32 	%r46, %r78, %r27;
	max.s32 	%r47, %r46, %r45;
	not.b32 	%r48, %r78;
	add.s32 	%r49, %r47, %r48;
	min.u32 	%r50, %r44, %r49;
	add.s32 	%r5, %r50, 1;
	and.b32  	%r6, %r5, 3;
	setp.lt.u32 	%p5, %r50, 3;
	mov.b32 	%r82, 0;
	@%p5 bra 	$L__BB0_5;
	and.b32  	%r52, %r5, -4;
	neg.s32 	%r72, %r52;
	mul.wide.u32 	%rd16, %r78, 4;
	add.s64 	%rd17, %rd16, %rd1;
	add.s64 	%rd26, %rd17, 8;
	mul.wide.u32 	%rd18, %r77, 4;
	add.s64 	%rd19, %rd18, %rd1;
	add.s64 	%rd25, %rd19, 8;
	mov.b32 	%r82, 0;
$L__BB0_4:
	ld.global.u32 	%r53, [%rd26+-8];
	ld.global.u32 	%r54, [%rd25+-8];
	sub.s32 	%r55, %r53, %r54;
	mad.lo.s32 	%r56, %r55, %r55, %r82;
	ld.global.u32 	%r57, [%rd26+-4];
	ld.global.u32 	%r58, [%rd25+-4];
	sub.s32 	%r59, %r57, %r58;
	mad.lo.s32 	%r60, %r59, %r59, %r56;
	ld.global.u32 	%r61, [%rd26];
	ld.global.u32 	%r62, [%rd25];
	sub.s32 	%r63, %r61, %r62;
	mad.lo.s32 	%r64, %r63, %r63, %r60;
	ld.global.u32 	%r65, [%rd26+4];
	ld.global.u32 	%r66, [%rd25+4];
	sub.s32 	%r67, %r65, %r66;
	mad.lo.s32 	%r82, %r67, %r67, %r64;
	add.s32 	%r78, %r78, 4;
	add.s32 	%r77, %r77, 4;
	add.s32 	%r72, %r72, 4;
	add.s64 	%rd26, %rd26, 16;
	add.s64 	%rd25, %rd25, 16;
	setp.ne.s32 	%p6, %r72, 0;
	@%p6 bra 	$L__BB0_4;
$L__BB0_5:
	setp.eq.s32 	%p7, %r6, 0;
	@%p7 bra 	$L__BB0_8;
	mul.wide.u32 	%rd20, %r77, 4;
	add.s64 	%rd28, %rd1, %rd20;
	mul.wide.u32 	%rd21, %r78, 4;
	add.s64 	%rd27, %rd1, %rd21;
	neg.s32 	%r80, %r6;
$L__BB0_7:
	.pragma "nounroll";
	ld.global.u32 	%r68, [%rd27];
	ld.global.u32 	%r69, [%rd28];
	sub.s32 	%r70, %r68, %r69;
	mad.lo.s32 	%r82, %r70, %r70, %r82;
	add.s64 	%rd28, %rd28, 4;
	add.s64 	%rd27, %rd27, 4;
	add.s32 	%r80, %r80, 1;
	setp.ne.s32 	%p8, %r80, 0;
	@%p8 bra 	$L__BB0_7;
$L__BB0_8:
	mad.lo.s32 	%r71, %r28, %r1, %r35;
	cvta.to.global.u64 	%rd22, %rd14;
	mul.wide.u32 	%rd23, %r71, 4;
	add.s64 	%rd24, %rd22, %rd23;
	st.global.u32 	[%rd24], %r82;
$L__BB0_9:
	ret;

}
	// .globl	_Z23calculateKNearestKernelPiS_ii
.visible .entry _Z23calculateKNearestKernelPiS_ii(
	.param .u64 .ptr .align 1 _Z23calculateKNearestKernelPiS_ii_param_0,
	.param .u64 .ptr .align 1 _Z23calculateKNearestKernelPiS_ii_param_1,
	.param .u32 _Z23calculateKNearestKernelPiS_ii_param_2,
	.param .u32 _Z23calculateKNearestKernelPiS_ii_param_3
)
{


	ret;

}


// ===== COMPILED SASS (sm_100) =====

	.target	sm_100

	.elftype	@"ET_EXEC"


//--------------------- .note.nv.tkinfo           --------------------------
	.section	.note.nv.tkinfo,"",@"SHT_NOTE"
	.sectionflags	@"SHF_NOTE_NV_TKINFO"
	.tkinfo
        /*0018*/ 	.word	0x00000002
        /*0030*/ 	.string	""
        /*0030*/ 	.string	"ptxas"
        /*0030*/ 	.string	"Cuda compilation tools, release 13.0, V13.0.88"
        /*0030*/ 	.string	"Build cuda_13.0.r13.0/compiler.36424714_0"
        /*0030*/ 	.string	"-arch sm_100 -m 64 "



//--------------------- .note.nv.cuinfo           --------------------------
	.section	.note.nv.cuinfo,"",@"SHT_NOTE"
	.sectionflags	@"SHF_NOTE_NV_CUINFO"
        /*0018*/ 	.short	0x0002
        /*001a*/ 	.short	0x0064
        /*001c*/ 	.short	0x0082
	.zero		2


//--------------------- .nv.info                  --------------------------
	.section	.nv.info,"",@"SHT_CUDA_INFO"
	.align	4


	//----- nvinfo : EIATTR_REGCOUNT
	.align		4
        /*0000*/ 	.byte	0x04, 0x2f
        /*0002*/ 	.short	(.L_1 - .L_0)
	.align		4
.L_0:
        /*0004*/ 	.word	index@(_Z20calculateScoreKernelPiS_ii)
        /*0008*/ 	.word	0x0000001e


	//----- nvinfo : EIATTR_FRAME_SIZE
	.align		4
.L_1:
        /*000c*/ 	.byte	0x04, 0x11
        /*000e*/ 	.short	(.L_3 - .L_2)
	.align		4
.L_2:
        /*0010*/ 	.word	index@(_Z20calculateScoreKernelPiS_ii)
        /*0014*/ 	.word	0x00000000


	//----- nvinfo : EIATTR_REGCOUNT
	.align		4
.L_3:
        /*0018*/ 	.byte	0x04, 0x2f
        /*001a*/ 	.short	(.L_5 - .L_4)
	.align		4
.L_4:
        /*001c*/ 	.word	index@(_Z23calculateKNearestKernelPiS_ii)
        /*0020*/ 	.word	0x00000004


	//----- nvinfo : EIATTR_FRAME_SIZE
	.align		4
.L_5:
        /*0024*/ 	.byte	0x04, 0x11
        /*0026*/ 	.short	(.L_7 - .L_6)
	.align		4
.L_6:
        /*0028*/ 	.word	index@(_Z23calculateKNearestKernelPiS_ii)
        /*002c*/ 	.word	0x00000000


	//----- nvinfo : EIATTR_MIN_STACK_SIZE
	.align		4
.L_7:
        /*0030*/ 	.byte	0x04, 0x12
        /*0032*/ 	.short	(.L_9 - .L_8)
	.align		4
.L_8:
        /*0034*/ 	.word	index@(_Z23calculateKNearestKernelPiS_ii)
        /*0038*/ 	.word	0x00000000


	//----- nvinfo : EIATTR_MIN_STACK_SIZE
	.align		4
.L_9:
        /*003c*/ 	.byte	0x04, 0x12
        /*003e*/ 	.short	(.L_11 - .L_10)
	.align		4
.L_10:
        /*0040*/ 	.word	index@(_Z20calculateScoreKernelPiS_ii)
        /*0044*/ 	.word	0x00000000
.L_11:


//--------------------- .nv.compat                --------------------------
	.section	.nv.compat,"",@"SHT_CUDA_COMPAT_INFO"
	.align	4
        /*0000*/ 	.byte	0x02, 0x09, 0x00, 0x00, 0x02, 0x02, 0x01, 0x00, 0x02, 0x05, 0x05, 0x00, 0x03, 0x07, 0x01, 0x01
        /*0010*/ 	.byte	0x02, 0x03, 0x00, 0x00, 0x02, 0x06, 0x01, 0x00, 0x04, 0x0b, 0x08, 0x00, 0x09, 0x00, 0x00, 0x00
        /*0020*/ 	.byte	0x00, 0x00, 0x00, 0x00


//--------------------- .nv.info._Z23calculateKNearestKernelPiS_ii --------------------------
	.section	.nv.info._Z23calculateKNearestKernelPiS_ii,"",@"SHT_CUDA_INFO"
	.sectionflags	@""
	.align	4


	//----- nvinfo : EIATTR_CUDA_API_VERSION
	.align		4
        /*0000*/ 	.byte	0x04, 0x37
        /*0002*/ 	.short	(.L_13 - .L_12)
.L_12:
        /*0004*/ 	.word	0x00000082


	//----- nvinfo : EIATTR_KPARAM_INFO
	.align		4
.L_13:
        /*0008*/ 	.byte	0x04, 0x17
        /*000a*/ 	.short	(.L_15 - .L_14)
.L_14:
        /*000c*/ 	.word	0x00000000
        /*0010*/ 	.short	0x0003
        /*0012*/ 	.short	0x0014
        /*0014*/ 	.byte	0x00, 0xf0, 0x11, 0x00


	//----- nvinfo : EIATTR_KPARAM_INFO
	.align		4
.L_15:
        /*0018*/ 	.byte	0x04, 0x17
        /*001a*/ 	.short	(.L_17 - .L_16)
.L_16:
        /*001c*/ 	.word	0x00000000
        /*0020*/ 	.short	0x0002
        /*0022*/ 	.short	0x0010
        /*0024*/ 	.byte	0x00, 0xf0, 0x11, 0x00


	//----- nvinfo : EIATTR_KPARAM_INFO
	.align		4
.L_17:
        /*0028*/ 	.byte	0x04, 0x17
        /*002a*/ 	.short	(.L_19 - .L_18)
.L_18:
        /*002c*/ 	.word	0x00000000
        /*0030*/ 	.short	0x0001
        /*0032*/ 	.short	0x0008
        /*0034*/ 	.byte	0x00, 0xf5, 0x21, 0x00


	//----- nvinfo : EIATTR_KPARAM_INFO
	.align		4
.L_19:
        /*0038*/ 	.byte	0x04, 0x17
        /*003a*/ 	.short	(.L_21 - .L_20)
.L_20:
        /*003c*/ 	.word	0x00000000
        /*0040*/ 	.short	0x0000
        /*0042*/ 	.short	0x0000
        /*0044*/ 	.byte	0x00, 0xf5, 0x21, 0x00


	//----- nvinfo : EIATTR_SPARSE_MMA_MASK
	.align		4
.L_21:
        /*0048*/ 	.byte	0x03, 0x50
        /*004a*/ 	.short	0x0000


	//----- nvinfo : EIATTR_MAXREG_COUNT
	.align		4
        /*004c*/ 	.byte	0x03, 0x1b
        /*004e*/ 	.short	0x00ff


	//----- nvinfo : EIATTR_MERCURY_ISA_VERSION
	.align		4
        /*0050*/ 	.byte	0x03, 0x5f
        /*0052*/ 	.short	0x0101


	//----- nvinfo : EIATTR_VRC_CTA_INIT_COUNT
	.align		4
        /*0054*/ 	.byte	0x02, 0x4a
	.zero		1
	.zero		1


	//----- nvinfo : EIATTR_EXIT_INSTR_OFFSETS
	.align		4
        /*0058*/ 	.byte	0x04, 0x1c
        /*005a*/ 	.short	(.L_23 - .L_22)


	//   ....[0]....
.L_22:
        /*005c*/ 	.word	0x00000010


	//----- nvinfo : EIATTR_CBANK_PARAM_SIZE
	.align		4
.L_23:
        /*0060*/ 	.byte	0x03, 0x19
        /*0062*/ 	.short	0x0018


	//----- nvinfo : EIATTR_PARAM_CBANK
	.align		4
        /*0064*/ 	.byte	0x04, 0x0a
        /*0066*/ 	.short	(.L_25 - .L_24)
	.align		4
.L_24:
        /*0068*/ 	.word	index@(.nv.constant0._Z23calculateKNearestKernelPiS_ii)
        /*006c*/ 	.short	0x0380
        /*006e*/ 	.short	0x0018


	//----- nvinfo : EIATTR_SW_WAR
	.align		4
.L_25:
        /*0070*/ 	.byte	0x04, 0x36
        /*0072*/ 	.short	(.L_27 - .L_26)
.L_26:
        /*0074*/ 	.word	0x00000008
.L_27:


//--------------------- .nv.info._Z20calculateScoreKernelPiS_ii --------------------------
	.section	.nv.info._Z20calculateScoreKernelPiS_ii,"",@"SHT_CUDA_INFO"
	.sectionflags	@""
	.align	4


	//----- nvinfo : EIATTR_CUDA_API_VERSION
	.align		4
        /*0000*/ 	.byte	0x04, 0x37
        /*0002*/ 	.short	(.L_29 - .L_28)
.L_28:
        /*0004*/ 	.word	0x00000082


	//----- nvinfo : EIATTR_KPARAM_INFO
	.align		4
.L_29:
        /*0008*/ 	.byte	0x04, 0x17
        /*000a*/ 	.short	(.L_31 - .L_30)
.L_30:
        /*000c*/ 	.word	0x00000000
        /*0010*/ 	.short	0x0003
        /*0012*/ 	.short	0x0014
        /*0014*/ 	.byte	0x00, 0xf0, 0x11, 0x00


	//----- nvinfo : EIATTR_KPARAM_INFO
	.align		4
.L_31:
        /*0018*/ 	.byte	0x04, 0x17
        /*001a*/ 	.short	(.L_33 - .L_32)
.L_32:
        /*001c*/ 	.word	0x00000000
        /*0020*/ 	.short	0x0002
        /*0022*/ 	.short	0x0010
        /*0024*/ 	.byte	0x00, 0xf0, 0x11, 0x00


	//----- nvinfo : EIATTR_KPARAM_INFO
	.align		4
.L_33:
        /*0028*/ 	.byte	0x04, 0x17
        /*002a*/ 	.short	(.L_35 - .L_34)
.L_34:
        /*002c*/ 	.word	0x00000000
        /*0030*/ 	.short	0x0001
        /*0032*/ 	.short	0x0008
        /*0034*/ 	.byte	0x00, 0xf5, 0x21, 0x00


	//----- nvinfo : EIATTR_KPARAM_INFO
	.align		4
.L_35:
        /*0038*/ 	.byte	0x04, 0x17
        /*003a*/ 	.short	(.L_37 - .L_36)
.L_36:
        /*003c*/ 	.word	0x00000000
        /*0040*/ 	.short	0x0000
        /*0042*/ 	.short	0x0000
        /*0044*/ 	.byte	0x00, 0xf5, 0x21, 0x00


	//----- nvinfo : EIATTR_SPARSE_MMA_MASK
	.align		4
.L_37:
        /*0048*/ 	.byte	0x03, 0x50
        /*004a*/ 	.short	0x0000


	//----- nvinfo : EIATTR_MAXREG_COUNT
	.align		4
        /*004c*/ 	.byte	0x03, 0x1b
        /*004e*/ 	.short	0x00ff


	//----- nvinfo : EIATTR_MERCURY_ISA_VERSION
	.align		4
        /*0050*/ 	.byte	0x03, 0x5f
        /*0052*/ 	.short	0x0101


	//----- nvinfo : EIATTR_VRC_CTA_INIT_COUNT
	.align		4
        /*0054*/ 	.byte	0x02, 0x4a
	.zero		1
	.zero		1


	//----- nvinfo : EIATTR_EXIT_INSTR_OFFSETS
	.align		4
        /*0058*/ 	.byte	0x04, 0x1c
        /*005a*/ 	.short	(.L_39 - .L_38)


	//   ....[0]....
.L_38:
        /*005c*/ 	.word	0x000000b0


	//   ....[1]....
        /*0060*/ 	.word	0x00000e80


	//----- nvinfo : EIATTR_CRS_STACK_SIZE
	.align		4
.L_39:
        /*0064*/ 	.byte	0x04, 0x1e
        /*0066*/ 	.short	(.L_41 - .L_40)
.L_40:
        /*0068*/ 	.word	0x00000000


	//----- nvinfo : EIATTR_CBANK_PARAM_SIZE
	.align		4
.L_41:
        /*006c*/ 	.byte	0x03, 0x19
        /*006e*/ 	.short	0x0018


	//----- nvinfo : EIATTR_PARAM_CBANK
	.align		4
        /*0070*/ 	.byte	0x04, 0x0a
        /*0072*/ 	.short	(.L_43 - .L_42)
	.align		4
.L_42:
        /*0074*/ 	.word	index@(.nv.constant0._Z20calculateScoreKernelPiS_ii)
        /*0078*/ 	.short	0x0380
        /*007a*/ 	.short	0x0018


	//----- nvinfo : EIATTR_SW_WAR
	.align		4
.L_43:
        /*007c*/ 	.byte	0x04, 0x36
        /*007e*/ 	.short	(.L_45 - .L_44)
.L_44:
        /*0080*/ 	.word	0x00000008
.L_45:


//--------------------- .nv.callgraph             --------------------------
	.section	.nv.callgraph,"",@"SHT_CUDA_CALLGRAPH"
	.align	4
	.sectionentsize	8
	.align		4
        /*0000*/ 	.word	0x00000000
	.align		4
        /*0004*/ 	.word	0xffffffff
	.align		4
        /*0008*/ 	.word	0x00000000
	.align		4
        /*000c*/ 	.word	0xfffffffe
	.align		4
        /*0010*/ 	.word	0x00000000
	.align		4
        /*0014*/ 	.word	0xfffffffd
	.align		4
        /*0018*/ 	.word	0x00000000
	.align		4
        /*001c*/ 	.word	0xfffffffc


//--------------------- .text._Z23calculateKNearestKernelPiS_ii --------------------------
	.section	.text._Z23calculateKNearestKernelPiS_ii,"ax",@progbits
	.align	128
        .global         _Z23calculateKNearestKernelPiS_ii
        .type           _Z23calculateKNearestKernelPiS_ii,@function
        .size           _Z23calculateKNearestKernelPiS_ii,(.L_x_14 - _Z23calculateKNearestKernelPiS_ii)
        .other          _Z23calculateKNearestKernelPiS_ii,@"STO_CUDA_ENTRY STV_DEFAULT"
_Z23calculateKNearestKernelPiS_ii:
.text._Z23calculateKNearestKernelPiS_ii:
[----:B------:R-:W-:Y:S01]  /*0000*/  LDC R1, c[0x0][0x37c] ;  /* 0x0000df00ff017b82 */ /* 0x000fe20000000800 */
[----:B------:R-:W-:Y:S05]  /*0010*/  EXIT ;  /* 0x000000000000794d */ /* 0x000fea0003800000 */
.L_x_0:
[----:B------:R-:W-:-:S00]  /*0020*/  BRA `(.L_x_0) ;  /* 0xfffffffc00fc7947 */ /* 0x000fc0000383ffff */
[----:B------:R-:W-:-:S00]  /*0030*/  NOP ;  /* 0x0000000000007918 */ /* 0x000fc00000000000 */
        /* <DEDUP_REMOVED lines=12> */
.L_x_14:


//--------------------- .text._Z20calculateScoreKernelPiS_ii --------------------------
	.section	.text._Z20calculateScoreKernelPiS_ii,"ax",@progbits
	.align	128
        .global         _Z20calculateScoreKernelPiS_ii
        .type           _Z20calculateScoreKernelPiS_ii,@function
        .size           _Z20calculateScoreKernelPiS_ii,(.L_x_15 - _Z20calculateScoreKernelPiS_ii)
        .other          _Z20calculateScoreKernelPiS_ii,@"STO_CUDA_ENTRY STV_DEFAULT"
_Z20calculateScoreKernelPiS_ii:
.text._Z20calculateScoreKernelPiS_ii:
[----:B------:R-:W-:Y:S01]  /*0000*/  LDC R1, c[0x0][0x37c] ;  /* 0x0000df00ff017b82 */ /* 0x000fe20000000800 */
[----:B------:R-:W0:Y:S01]  /*0010*/  S2R R7, SR_CTAID.Y ;  /* 0x0000000000077919 */ /* 0x000e220000002600 */
[----:B------:R-:W1:Y:S01]  /*0020*/  LDCU UR6, c[0x0][0x390] ;  /* 0x00007200ff0677ac */ /* 0x000e620008000800 */
[----:B------:R-:W0:Y:S01]  /*0030*/  S2R R2, SR_TID.Y ;  /* 0x0000000000027919 */ /* 0x000e220000002200 */
[----:B------:R-:W2:Y:S01]  /*0040*/  S2R R0, SR_CTAID.X ;  /* 0x0000000000007919 */ /* 0x000ea20000002500 */
[----:B------:R-:W2:Y:S01]  /*0050*/  S2R R3, SR_TID.X ;  /* 0x0000000000037919 */ /* 0x000ea20000002100 */
[----:B0-----:R-:W-:Y:S01]  /*0060*/  IMAD R7, R7, 0x20, R2 ;  /* 0x0000002007077824 */ /* 0x001fe200078e0202 */
[----:B--2---:R-:W-:-:S04]  /*0070*/  LEA R0, R0, R3, 0x5 ;  /* 0x0000000300007211 */ /* 0x004fc800078e28ff */
[C---:B------:R-:W-:Y:S02]  /*0080*/  ISETP.GE.AND P0, PT, R0.reuse, RZ, PT ;  /* 0x000000ff0000720c */ /* 0x040fe40003f06270 */
[----:B------:R-:W-:-:S04]  /*0090*/  VIMNMX R2, PT, PT, R0, R7, !PT ;  /* 0x0000000700027248 */ /* 0x000fc80007fe0100 */
[----:B-1----:R-:W-:-:S13]  /*00a0*/  ISETP.GE.OR P0, PT, R2, UR6, !P0 ;  /* 0x0000000602007c0c */ /* 0x002fda000c706670 */
[----:B------:R-:W-:Y:S05]  /*00b0*/  @P0 EXIT ;  /* 0x000000000000094d */ /* 0x000fea0003800000 */
[----:B------:R-:W0:Y:S01]  /*00c0*/  LDCU UR7, c[0x0][0x394] ;  /* 0x00007280ff0777ac */ /* 0x000e220008000800 */
[----:B------:R-:W-:Y:S01]  /*00d0*/  HFMA2 R15, -RZ, RZ, 0, 0 ;  /* 0x00000000ff0f7431 */ /* 0x000fe200000001ff */
[----:B------:R-:W1:Y:S01]  /*00e0*/  LDCU.64 UR4, c[0x0][0x358] ;  /* 0x00006b00ff0477ac */ /* 0x000e620008000a00 */
[----:B0-----:R-:W-:-:S09]  /*00f0*/  UISETP.GE.AND UP0, UPT, UR7, 0x1, UPT ;  /* 0x000000010700788c */ /* 0x001fd2000bf06270 */
[----:B-1----:R-:W-:Y:S05]  /*0100*/  BRA.U !UP0, `(.L_x_1) ;  /* 0x0000000d084c7547 */ /* 0x002fea000b800000 */
[----:B------:R-:W-:Y:S01]  /*0110*/  IMAD R6, R0, UR7, RZ ;  /* 0x0000000700067c24 */ /* 0x000fe2000f8e02ff */
[----:B------:R-:W-:Y:S01]  /*0120*/  BSSY.RECONVERGENT B1, `(.L_x_2) ;  /* 0x00000b6000017945 */ /* 0x000fe20003800200 */
[----:B------:R-:W-:Y:S02]  /*0130*/  IMAD R8, R7, UR7, RZ ;  /* 0x0000000707087c24 */ /* 0x000fe4000f8e02ff */
[----:B------:R-:W-:Y:S01]  /*0140*/  VIADD R5, R6, 0x1 ;  /* 0x0000000106057836 */ /* 0x000fe20000000000 */
[----:B------:R-:W-:Y:S01]  /*0150*/  LOP3.LUT R4, RZ, R6, RZ, 0x33, !PT ;  /* 0x00000006ff047212 */ /* 0x000fe200078e33ff */
[----:B------:R-:W-:Y:S01]  /*0160*/  IMAD.MOV.U32 R15, RZ, RZ, RZ ;  /* 0x000000ffff0f7224 */ /* 0x000fe200078e00ff */
[----:B------:R-:W-:Y:S02]  /*0170*/  IADD3 R3, PT, PT, R8, 0x1, RZ ;  /* 0x0000000108037810 */ /* 0x000fe40007ffe0ff */
[----:B------:R-:W-:Y:S02]  /*0180*/  VIADDMNMX R5, R6, UR7, R5, !PT ;  /* 0x0000000706057c46 */ /* 0x000fe4000f800105 */
[----:B------:R-:W-:-:S02]  /*0190*/  LOP3.LUT R2, RZ, R8, RZ, 0x33, !PT ;  /* 0x00000008ff027212 */ /* 0x000fc400078e33ff */
[----:B------:R-:W-:Y:S01]  /*01a0*/  VIADDMNMX R3, R8, UR7, R3, !PT ;  /* 0x0000000708037c46 */ /* 0x000fe2000f800103 */
[----:B------:R-:W-:-:S05]  /*01b0*/  IMAD.IADD R4, R5, 0x1, R4 ;  /* 0x0000000105047824 */ /* 0x000fca00078e0204 */
[----:B------:R-:W-:-:S04]  /*01c0*/  VIADDMNMX.U32 R2, R3, R2, R4, PT ;  /* 0x0000000203027246 */ /* 0x000fc80003800004 */
[C---:B------:R-:W-:Y:S02]  /*01d0*/  ISETP.GE.U32.AND P0, PT, R2.reuse, 0x3, PT ;  /* 0x000000030200780c */ /* 0x040fe40003f06070 */
[----:B------:R-:W-:-:S04]  /*01e0*/  IADD3 R10, PT, PT, R2, 0x1, RZ ;  /* 0x00000001020a7810 */ /* 0x000fc80007ffe0ff */
[----:B------:R-:W-:-:S07]  /*01f0*/  LOP3.LUT R9, R10, 0x3, RZ, 0xc0, !PT ;  /* 0x000000030a097812 */ /* 0x000fce00078ec0ff */
[----:B------:R-:W-:Y:S05]  /*0200*/  @!P0 BRA `(.L_x_3) ;  /* 0x00000008009c8947 */ /* 0x000fea0003800000 */
[----:B------:R-:W0:Y:S01]  /*0210*/  LDC.64 R2, c[0x0][0x380] ;  /* 0x0000e000ff027b82 */ /* 0x000e220000000a00 */
[----:B------:R-:W-:Y:S01]  /*0220*/  LOP3.LUT R10, R10, 0xfffffffc, RZ, 0xc0, !PT ;  /* 0xfffffffc0a0a7812 */ /* 0x000fe200078ec0ff */
[----:B------:R-:W-:Y:S01]  /*0230*/  BSSY.RELIABLE B0, `(.L_x_4) ;  /* 0x000008b000007945 */ /* 0x000fe20003800100 */
[----:B------:R-:W-:Y:S02]  /*0240*/  IMAD.MOV.U32 R15, RZ, RZ, RZ ;  /* 0x000000ffff0f7224 */ /* 0x000fe400078e00ff */
[----:B------:R-:W-:-:S04]  /*0250*/  IADD3 R10, PT, PT, -R10, RZ, RZ ;  /* 0x000000ff0a0a7210 */ /* 0x000fc80007ffe1ff */
[----:B------:R-:W-:Y:S01]  /*0260*/  ISETP.GE.AND P0, PT, R10, RZ, PT ;  /* 0x000000ff0a00720c */ /* 0x000fe20003f06270 */
[----:B0-----:R-:W-:-:S04]  /*0270*/  IMAD.WIDE.U32 R4, R6, 0x4, R2 ;  /* 0x0000000406047825 */ /* 0x001fc800078e0002 */
[----:B------:R-:W-:Y:S01]  /*0280*/  IMAD.WIDE.U32 R2, R8, 0x4, R2 ;  /* 0x0000000408027825 */ /* 0x000fe200078e0002 */
[----:B------:R-:W-:Y:S02]  /*0290*/  IADD3 R4, P1, PT, R4, 0x8, RZ ;  /* 0x0000000804047810 */ /* 0x000fe40007f3e0ff */
[----:B------:R-:W-:-:S03]  /*02a0*/  IADD3 R2, P2, PT, R2, 0x8, RZ ;  /* 0x0000000802027810 */ /* 0x000fc60007f5e0ff */
[----:B------:R-:W-:Y:S01]  /*02b0*/  IMAD.X R5, RZ, RZ, R5, P1 ;  /* 0x000000ffff057224 */ /* 0x000fe200008e0605 */
[----:B------:R-:W-:Y:S01]  /*02c0*/  IADD3.X R3, PT, PT, RZ, R3, RZ, P2, !PT ;  /* 0x00000003ff037210 */ /* 0x000fe200017fe4ff */
[----:B------:R-:W-:Y:S08]  /*02d0*/  @P0 BRA `(.L_x_5) ;  /* 0x0000000800000947 */ /* 0x000ff00003800000 */
[----:B------:R-:W-:Y:S01]  /*02e0*/  IADD3 R11, PT, PT, -R10, RZ, RZ ;  /* 0x000000ff0a0b7210 */ /* 0x000fe20007ffe1ff */
[----:B------:R-:W-:Y:S01]  /*02f0*/  BSSY.RECONVERGENT B2, `(.L_x_6) ;  /* 0x000004e000027945 */ /* 0x000fe20003800200 */
[----:B------:R-:W-:Y:S02]  /*0300*/  PLOP3.LUT P0, PT, PT, PT, PT, 0x80, 0x8 ;  /* 0x000000000008781c */ /* 0x000fe40003f0f070 */
[----:B------:R-:W-:-:S13]  /*0310*/  ISETP.GT.AND P1, PT, R11, 0xc, PT ;  /* 0x0000000c0b00780c */ /* 0x000fda0003f24270 */
[----:B------:R-:W-:Y:S05]  /*0320*/  @!P1 BRA `(.L_x_7) ;  /* 0x0000000400289947 */ /* 0x000fea0003800000 */
[----:B------:R-:W-:-:S13]  /*0330*/  PLOP3.LUT P0, PT, PT, PT, PT, 0x8, 0x80 ;  /* 0x000000000080781c */ /* 0x000fda0003f0e170 */
.L_x_8:
[----:B------:R-:W2:Y:S04]  /*0340*/  LDG.E R13, desc[UR4][R4.64+-0x8] ;  /* 0xfffff804040d7981 */ /* 0x000ea8000c1e1900 */
[----:B------:R-:W2:Y:S04]  /*0350*/  LDG.E R14, desc[UR4][R2.64+-0x8] ;  /* 0xfffff804020e7981 */ /* 0x000ea8000c1e1900 */
[----:B------:R-:W3:Y:S04]  /*0360*/  LDG.E R26, desc[UR4][R4.64+-0x4] ;  /* 0xfffffc04041a7981 */ /* 0x000ee8000c1e1900 */
[----:B------:R-:W3:Y:S04]  /*0370*/  LDG.E R27, desc[UR4][R2.64+-0x4] ;  /* 0xfffffc04021b7981 */ /* 0x000ee8000c1e1900 */
[----:B------:R-:W4:Y:S04]  /*0380*/  LDG.E R17, desc[UR4][R4.64] ;  /* 0x0000000404117981 */ /* 0x000f28000c1e1900 */
[----:B------:R-:W4:Y:S04]  /*0390*/  LDG.E R18, desc[UR4][R2.64] ;  /* 0x0000000402127981 */ /* 0x000f28000c1e1900 */
[----:B------:R-:W5:Y:S04]  /*03a0*/  LDG.E R23, desc[UR4][R4.64+0x4] ;  /* 0x0000040404177981 */ /* 0x000f68000c1e1900 */
[----:B------:R-:W5:Y:S04]  /*03b0*/  LDG.E R24, desc[UR4][R2.64+0x4] ;  /* 0x0000040402187981 */ /* 0x000f68000c1e1900 */
[----:B------:R-:W5:Y:S04]  /*03c0*/  LDG.E R20, desc[UR4][R4.64+0x8] ;  /* 0x0000080404147981 */ /* 0x000f68000c1e1900 */
[----:B------:R-:W5:Y:S04]  /*03d0*/  LDG.E R19, desc[UR4][R2.64+0x8] ;  /* 0x0000080402137981 */ /* 0x000f68000c1e1900 */
[----:B------:R-:W5:Y:S04]  /*03e0*/  LDG.E R21, desc[UR4][R4.64+0xc] ;  /* 0x00000c0404157981 */ /* 0x000f68000c1e1900 */
[----:B------:R-:W5:Y:S04]  /*03f0*/  LDG.E R22, desc[UR4][R2.64+0xc] ;  /* 0x00000c0402167981 */ /* 0x000f68000c1e1900 */
[----:B------:R-:W5:Y:S04]  /*0400*/  LDG.E R11, desc[UR4][R4.64+0x10] ;  /* 0x00001004040b7981 */ /* 0x000f68000c1e1900 */
[----:B------:R-:W5:Y:S01]  /*0410*/  LDG.E R12, desc[UR4][R2.64+0x10] ;  /* 0x00001004020c7981 */ /* 0x000f62000c1e1900 */
[----:B--2---:R-:W-:-:S03]  /*0420*/  IMAD.IADD R16, R13, 0x1, -R14 ;  /* 0x000000010d107824 */ /* 0x004fc600078e0a0e */
[----:B------:R-:W2:Y:S04]  /*0430*/  LDG.E R13, desc[UR4][R4.64+0x14] ;  /* 0x00001404040d7981 */ /* 0x000ea8000c1e1900 */
[----:B------:R-:W2:Y:S01]  /*0440*/  LDG.E R14, desc[UR4][R2.64+0x14] ;  /* 0x00001404020e7981 */ /* 0x000ea2000c1e1900 */
[----:B------:R-:W-:Y:S01]  /*0450*/  IMAD R25, R16, R16, R15 ;  /* 0x0000001010197224 */ /* 0x000fe200078e020f */
[----:B---3--:R-:W-:Y:S02]  /*0460*/  IADD3 R26, PT, PT, R26, -R27, RZ ;  /* 0x8000001b1a1a7210 */ /* 0x008fe40007ffe0ff */
[----:B------:R-:W3:Y:S04]  /*0470*/  LDG.E R15, desc[UR4][R4.64+0x18] ;  /* 0x00001804040f7981 */ /* 0x000ee8000c1e1900 */
[----:B------:R-:W3:Y:S01]  /*0480*/  LDG.E R16, desc[UR4][R2.64+0x18] ;  /* 0x0000180402107981 */ /* 0x000ee2000c1e1900 */
[----:B------:R-:W-:-:S02]  /*0490*/  IMAD R25, R26, R26, R25 ;  /* 0x0000001a1a197224 */ /* 0x000fc400078e0219 */
[----:B----4-:R-:W-:Y:S02]  /*04a0*/  IMAD.IADD R18, R17, 0x1, -R18 ;  /* 0x0000000111127824 */ /* 0x010fe400078e0a12 */
[----:B------:R-:W4:Y:S02]  /*04b0*/  LDG.E R17, desc[UR4][R2.64+0x1c] ;  /* 0x00001c0402117981 */ /* 0x000f24000c1e1900 */
[----:B------:R-:W-:Y:S02]  /*04c0*/  IMAD R25, R18, R18, R25 ;  /* 0x0000001212197224 */ /* 0x000fe400078e0219 */
[----:B------:R-:W4:Y:S01]  /*04d0*/  LDG.E R18, desc[UR4][R4.64+0x1c] ;  /* 0x00001c0404127981 */ /* 0x000f22000c1e1900 */
[----:B-----5:R-:W-:-:S03]  /*04e0*/  IADD3 R24, PT, PT, R23, -R24, RZ ;  /* 0x8000001817187210 */ /* 0x020fc60007ffe0ff */
[----:B------:R-:W5:Y:S02]  /*04f0*/  LDG.E R23, desc[UR4][R2.64+0x30] ;  /* 0x0000300402177981 */ /* 0x000f64000c1e1900 */
[----:B------:R-:W-:Y:S02]  /*0500*/  IMAD R25, R24, R24, R25 ;  /* 0x0000001818197224 */ /* 0x000fe400078e0219 */
[----:B------:R-:W-:Y:S02]  /*0510*/  IMAD.IADD R26, R20, 0x1, -R19 ;  /* 0x00000001141a7824 */ /* 0x000fe400078e0a13 */
[----:B------:R-:W5:Y:S04]  /*0520*/  LDG.E R20, desc[UR4][R4.64+0x20] ;  /* 0x0000200404147981 */ /* 0x000f68000c1e1900 */
[----:B------:R-:W5:Y:S01]  /*0530*/  LDG.E R19, desc[UR4][R2.64+0x20] ;  /* 0x0000200402137981 */ /* 0x000f62000c1e1900 */
[----:B------:R-:W-:Y:S01]  /*0540*/  IMAD R25, R26, R26, R25 ;  /* 0x0000001a1a197224 */ /* 0x000fe200078e0219 */
[----:B------:R-:W-:-:S02]  /*0550*/  IADD3 R24, PT, PT, R21, -R22, RZ ;  /* 0x8000001615187210 */ /* 0x000fc40007ffe0ff */
[----:B------:R-:W5:Y:S04]  /*0560*/  LDG.E R22, desc[UR4][R4.64+0x24] ;  /* 0x0000240404167981 */ /* 0x000f68000c1e1900 */
[----:B------:R-:W5:Y:S01]  /*0570*/  LDG.E R21, desc[UR4][R2.64+0x24] ;  /* 0x0000240402157981 */ /* 0x000f62000c1e1900 */
[----:B------:R-:W-:Y:S02]  /*0580*/  IMAD R25, R24, R24, R25 ;  /* 0x0000001818197224 */ /* 0x000fe400078e0219 */
[----:B------:R-:W-:Y:S02]  /*0590*/  IMAD.IADD R26, R11, 0x1, -R12 ;  /* 0x000000010b1a7824 */ /* 0x000fe400078e0a0c */
[----:B------:R-:W5:Y:S04]  /*05a0*/  LDG.E R11, desc[UR4][R4.64+0x28] ;  /* 0x00002804040b7981 */ /* 0x000f68000c1e1900 */
[----:B------:R-:W5:Y:S01]  /*05b0*/  LDG.E R12, desc[UR4][R2.64+0x28] ;  /* 0x00002804020c7981 */ /* 0x000f62000c1e1900 */
[----:B------:R-:W-:Y:S01]  /*05c0*/  IMAD R25, R26, R26, R25 ;  /* 0x0000001a1a197224 */ /* 0x000fe200078e0219 */
[----:B--2---:R-:W-:-:S02]  /*05d0*/  IADD3 R24, PT, PT, R13, -R14, RZ ;  /* 0x8000000e0d187210 */ /* 0x004fc40007ffe0ff */
[----:B------:R-:W2:Y:S04]  /*05e0*/  LDG.E R14, desc[UR4][R4.64+0x2c] ;  /* 0x00002c04040e7981 */ /* 0x000ea8000c1e1900 */
[----:B------:R-:W2:Y:S01]  /*05f0*/  LDG.E R13, desc[UR4][R2.64+0x2c] ;  /* 0x00002c04020d7981 */ /* 0x000ea2000c1e1900 */
[----:B------:R-:W-:-:S03]  /*0600*/  IMAD R25, R24, R24, R25 ;  /* 0x0000001818197224 */ /* 0x000fc600078e0219 */
[----:B------:R-:W2:Y:S01]  /*0610*/  LDG.E R24, desc[UR4][R4.64+0x30] ;  /* 0x0000300404187981 */ /* 0x000ea2000c1e1900 */
[----:B---3--:R-:W-:-:S03]  /*0620*/  IMAD.IADD R26, R15, 0x1, -R16 ;  /* 0x000000010f1a7824 */ /* 0x008fc600078e0a10 */
[----:B------:R-:W3:Y:S04]  /*0630*/  LDG.E R16, desc[UR4][R4.64+0x34] ;  /* 0x0000340404107981 */ /* 0x000ee8000c1e1900 */
[----:B------:R0:W3:Y:S01]  /*0640*/  LDG.E R15, desc[UR4][R2.64+0x34] ;  /* 0x00003404020f7981 */ /* 0x0000e2000c1e1900 */
[----:B----4-:R-:W-:Y:S01]  /*0650*/  IADD3 R18, PT, PT, R18, -R17, RZ ;  /* 0x8000001112127210 */ /* 0x010fe20007ffe0ff */
[----:B------:R-:W-:-:S04]  /*0660*/  IMAD R25, R26, R26, R25 ;  /* 0x0000001a1a197224 */ /* 0x000fc800078e0219 */
[----:B------:R-:W-:Y:S02]  /*0670*/  IMAD R25, R18, R18, R25 ;  /* 0x0000001212197224 */ /* 0x000fe400078e0219 */
[----:B------:R-:W-:Y:S02]  /*0680*/  VIADD R10, R10, 0x10 ;  /* 0x000000100a0a7836 */ /* 0x000fe40000000000 */
[----:B-----5:R-:W-:-:S04]  /*0690*/  IMAD.IADD R20, R20, 0x1, -R19 ;  /* 0x0000000114147824 */ /* 0x020fc800078e0a13 */
[----:B------:R-:W-:Y:S01]  /*06a0*/  IMAD R25, R20, R20, R25 ;  /* 0x0000001414197224 */ /* 0x000fe200078e0219 */
[----:B------:R-:W-:Y:S02]  /*06b0*/  IADD3 R22, PT, PT, R22, -R21, RZ ;  /* 0x8000001516167210 */ /* 0x000fe40007ffe0ff */
[----:B------:R-:W-:-:S03]  /*06c0*/  ISETP.GE.AND P1, PT, R10, -0xc, PT ;  /* 0xfffffff40a00780c */ /* 0x000fc60003f26270 */
[----:B------:R-:W-:Y:S02]  /*06d0*/  IMAD R25, R22, R22, R25 ;  /* 0x0000001616197224 */ /* 0x000fe400078e0219 */
[----:B------:R-:W-:-:S04]  /*06e0*/  IMAD.IADD R12, R11, 0x1, -R12 ;  /* 0x000000010b0c7824 */ /* 0x000fc800078e0a0c */
[----:B------:R-:W-:Y:S01]  /*06f0*/  IMAD R25, R12, R12, R25 ;  /* 0x0000000c0c197224 */ /* 0x000fe200078e0219 */
[----:B0-----:R-:W-:Y:S02]  /*0700*/  IADD3 R2, P3, PT, R2, 0x40, RZ ;  /* 0x0000004002027810 */ /* 0x001fe40007f7e0ff */
[----:B------:R-:W-:Y:S01]  /*0710*/  IADD3 R4, P2, PT, R4, 0x40, RZ ;  /* 0x0000004004047810 */ /* 0x000fe20007f5e0ff */
[----:B------:R-:W-:Y:S01]  /*0720*/  VIADD R8, R8, 0x10 ;  /* 0x0000001008087836 */ /* 0x000fe20000000000 */
[----:B------:R-:W-:Y:S01]  /*0730*/  IADD3 R6, PT, PT, R6, 0x10, RZ ;  /* 0x0000001006067810 */ /* 0x000fe20007ffe0ff */
[----:B------:R-:W-:Y:S01]  /*0740*/  IMAD.X R3, RZ, RZ, R3, P3 ;  /* 0x000000ffff037224 */ /* 0x000fe200018e0603 */
[----:B------:R-:W-:Y:S02]  /*0750*/  IADD3.X R5, PT, PT, RZ, R5, RZ, P2, !PT ;  /* 0x00000005ff057210 */ /* 0x000fe400017fe4ff */
[----:B--2---:R-:W-:Y:S01]  /*0760*/  IADD3 R14, PT, PT, R14, -R13, RZ ;  /* 0x8000000d0e0e7210 */ /* 0x004fe20007ffe0ff */
[----:B------:R-:W-:-:S04]  /*0770*/  IMAD.IADD R24, R24, 0x1, -R23 ;  /* 0x0000000118187824 */ /* 0x000fc800078e0a17 */
[----:B------:R-:W-:-:S04]  /*0780*/  IMAD R25, R14, R14, R25 ;  /* 0x0000000e0e197224 */ /* 0x000fc800078e0219 */
[----:B------:R-:W-:Y:S01]  /*0790*/  IMAD R25, R24, R24, R25 ;  /* 0x0000001818197224 */ /* 0x000fe200078e0219 */
[----:B---3--:R-:W-:-:S05]  /*07a0*/  IADD3 R16, PT, PT, R16, -R15, RZ ;  /* 0x8000000f10107210 */ /* 0x008fca0007ffe0ff */
[----:B------:R-:W-:Y:S01]  /*07b0*/  IMAD R15, R16, R16, R25 ;  /* 0x00000010100f7224 */ /* 0x000fe200078e0219 */
[----:B------:R-:W-:Y:S06]  /*07c0*/  @!P1 BRA `(.L_x_8) ;  /* 0xfffffff800dc9947 */ /* 0x000fec000383ffff */
.L_x_7:
[----:B------:R-:W-:Y:S05]  /*07d0*/  BSYNC.RECONVERGENT B2 ;  /* 0x0000000000027941 */ /* 0x000fea0003800200 */
.L_x_6:
[----:B------:R-:W-:Y:S01]  /*07e0*/  IADD3 R11, PT, PT, -R10, RZ, RZ ;  /* 0x000000ff0a0b7210 */ /* 0x000fe20007ffe1ff */
[----:B------:R-:W-:Y:S03]  /*07f0*/  BSSY.RECONVERGENT B2, `(.L_x_9) ;  /* 0x000002b000027945 */ /* 0x000fe60003800200 */
[----:B------:R-:W-:-:S13]  /*0800*/  ISETP.GT.AND P1, PT, R11, 0x4, PT ;  /* 0x000000040b00780c */ /* 0x000fda0003f24270 */
[----:B------:R-:W-:Y:S05]  /*0810*/  @!P1 BRA `(.L_x_10) ;  /* 0x0000000000a09947 */ /* 0x000fea0003800000 */
        /* <DEDUP_REMOVED lines=13> */
[----:B------:R0:W5:Y:S01]  /*08f0*/  LDG.E R23, desc[UR4][R4.64+0x14] ;  /* 0x0000140404177981 */ /* 0x000162000c1e1900 */
[----:B--2---:R-:W-:-:S03]  /*0900*/  IMAD.IADD R24, R20, 0x1, -R21 ;  /* 0x0000000114187824 */ /* 0x004fc600078e0a15 */
[----:B------:R-:W2:Y:S04]  /*0910*/  LDG.E R21, desc[UR4][R2.64+0x10] ;  /* 0x0000100402157981 */ /* 0x000ea8000c1e1900 */
[----:B------:R1:W2:Y:S01]  /*0920*/  LDG.E R20, desc[UR4][R2.64+0x14] ;  /* 0x0000140402147981 */ /* 0x0002a2000c1e1900 */
[----:B------:R-:W-:Y:S01]  /*0930*/  IMAD R15, R24, R24, R15 ;  /* 0x00000018180f7224 */ /* 0x000fe200078e020f */
[----:B---3--:R-:W-:-:S05]  /*0940*/  IADD3 R26, PT, PT, R25, -R26, RZ ;  /* 0x8000001a191a7210 */ /* 0x008fca0007ffe0ff */
[----:B------:R-:W-:Y:S02]  /*0950*/  IMAD R15, R26, R26, R15 ;  /* 0x0000001a1a0f7224 */ /* 0x000fe400078e020f */
[----:B----4-:R-:W-:-:S04]  /*0960*/  IMAD.IADD R16, R19, 0x1, -R16 ;  /* 0x0000000113107824 */ /* 0x010fc800078e0a10 */
[----:B------:R-:W-:Y:S01]  /*0970*/  IMAD R15, R16, R16, R15 ;  /* 0x00000010100f7224 */ /* 0x000fe200078e020f */
[----:B-----5:R-:W-:-:S05]  /*0980*/  IADD3 R18, PT, PT, R18, -R13, RZ ;  /* 0x8000000d12127210 */ /* 0x020fca0007ffe0ff */
[----:B------:R-:W-:Y:S02]  /*0990*/  IMAD R15, R18, R18, R15 ;  /* 0x00000012120f7224 */ /* 0x000fe400078e020f */
[----:B------:R-:W-:-:S04]  /*09a0*/  IMAD.IADD R12, R17, 0x1, -R12 ;  /* 0x00000001110c7824 */ /* 0x000fc800078e0a0c */
[----:B------:R-:W-:Y:S01]  /*09b0*/  IMAD R15, R12, R12, R15 ;  /* 0x0000000c0c0f7224 */ /* 0x000fe200078e020f */
[----:B------:R-:W-:Y:S02]  /*09c0*/  IADD3 R14, PT, PT, R14, -R11, RZ ;  /* 0x8000000b0e0e7210 */ /* 0x000fe40007ffe0ff */
[----:B0-----:R-:W-:-:S03]  /*09d0*/  IADD3 R4, P1, PT, R4, 0x20, RZ ;  /* 0x0000002004047810 */ /* 0x001fc60007f3e0ff */
[----:B------:R-:W-:Y:S01]  /*09e0*/  IMAD R15, R14, R14, R15 ;  /* 0x0000000e0e0f7224 */ /* 0x000fe200078e020f */
[----:B-1----:R-:W-:Y:S01]  /*09f0*/  IADD3 R2, P2, PT, R2, 0x20, RZ ;  /* 0x0000002002027810 */ /* 0x002fe20007f5e0ff */
[----:B------:R-:W-:Y:S01]  /*0a00*/  IMAD.X R5, RZ, RZ, R5, P1 ;  /* 0x000000ffff057224 */ /* 0x000fe200008e0605 */
[----:B------:R-:W-:Y:S01]  /*0a10*/  PLOP3.LUT P0, PT, PT, PT, PT, 0x8, 0x80 ;  /* 0x000000000080781c */ /* 0x000fe20003f0e170 */
[----:B------:R-:W-:Y:S01]  /*0a20*/  VIADD R6, R6, 0x8 ;  /* 0x0000000806067836 */ /* 0x000fe20000000000 */
[----:B------:R-:W-:Y:S01]  /*0a30*/  IADD3.X R3, PT, PT, RZ, R3, RZ, P2, !PT ;  /* 0x00000003ff037210 */ /* 0x000fe200017fe4ff */
[----:B------:R-:W-:Y:S01]  /*0a40*/  VIADD R10, R10, 0x8 ;  /* 0x000000080a0a7836 */ /* 0x000fe20000000000 */
[----:B------:R-:W-:Y:S01]  /*0a50*/  IADD3 R8, PT, PT, R8, 0x8, RZ ;  /* 0x0000000808087810 */ /* 0x000fe20007ffe0ff */
[----:B--2---:R-:W-:Y:S01]  /*0a60*/  IMAD.IADD R22, R22, 0x1, -R21 ;  /* 0x0000000116167824 */ /* 0x004fe200078e0a15 */
[----:B------:R-:W-:-:S03]  /*0a70*/  IADD3 R20, PT, PT, R23, -R20, RZ ;  /* 0x8000001417147210 */ /* 0x000fc60007ffe0ff */
[----:B------:R-:W-:-:S04]  /*0a80*/  IMAD R15, R22, R22, R15 ;  /* 0x00000016160f7224 */ /* 0x000fc800078e020f */
[----:B------:R-:W-:-:S07]  /*0a90*/  IMAD R15, R20, R20, R15 ;  /* 0x00000014140f7224 */ /* 0x000fce00078e020f */
.L_x_10:
[----:B------:R-:W-:Y:S05]  /*0aa0*/  BSYNC.RECONVERGENT B2 ;  /* 0x0000000000027941 */ /* 0x000fea0003800200 */
.L_x_9:
[----:B------:R-:W-:-:S13]  /*0ab0*/  ISETP.NE.OR P0, PT, R10, RZ, P0 ;  /* 0x000000ff0a00720c */ /* 0x000fda0000705670 */
[----:B------:R-:W-:Y:S05]  /*0ac0*/  @!P0 BREAK.RELIABLE B0 ;  /* 0x0000000000008942 */ /* 0x000fea0003800100 */
[----:B------:R-:W-:Y:S05]  /*0ad0*/  @!P0 BRA `(.L_x_3) ;  /* 0x0000000000688947 */ /* 0x000fea0003800000 */
.L_x_5:
[----:B------:R-:W-:Y:S05]  /*0ae0*/  BSYNC.RELIABLE B0 ;  /* 0x0000000000007941 */ /* 0x000fea0003800100 */
.L_x_4:
[----:B------:R-:W2:Y:S04]  /*0af0*/  LDG.E R11, desc[UR4][R4.64+-0x8] ;  /* 0xfffff804040b7981 */ /* 0x000ea8000c1e1900 */
[----:B------:R-:W2:Y:S04]  /*0b00*/  LDG.E R12, desc[UR4][R2.64+-0x8] ;  /* 0xfffff804020c7981 */ /* 0x000ea8000c1e1900 */
[----:B------:R-:W3:Y:S04]  /*0b10*/  LDG.E R13, desc[UR4][R4.64+-0x4] ;  /* 0xfffffc04040d7981 */ /* 0x000ee8000c1e1900 */
[----:B------:R-:W3:Y:S04]  /*0b20*/  LDG.E R14, desc[UR4][R2.64+-0x4] ;  /* 0xfffffc04020e7981 */ /* 0x000ee8000c1e1900 */
[----:B------:R-:W4:Y:S04]  /*0b30*/  LDG.E R16, desc[UR4][R4.64] ;  /* 0x0000000404107981 */ /* 0x000f28000c1e1900 */
[----:B------:R-:W4:Y:S04]  /*0b40*/  LDG.E R17, desc[UR4][R2.64] ;  /* 0x0000000402117981 */ /* 0x000f28000c1e1900 */
[----:B------:R0:W5:Y:S04]  /*0b50*/  LDG.E R18, desc[UR4][R4.64+0x4] ;  /* 0x0000040404127981 */ /* 0x000168000c1e1900 */
[----:B------:R1:W5:Y:S01]  /*0b60*/  LDG.E R19, desc[UR4][R2.64+0x4] ;  /* 0x0000040402137981 */ /* 0x000362000c1e1900 */
[----:B------:R-:W-:Y:S01]  /*0b70*/  IADD3 R10, PT, PT, R10, 0x4, RZ ;  /* 0x000000040a0a7810 */ /* 0x000fe20007ffe0ff */
[----:B------:R-:W-:Y:S01]  /*0b80*/  VIADD R6, R6, 0x4 ;  /* 0x0000000406067836 */ /* 0x000fe20000000000 */
[----:B------:R-:W-:-:S02]  /*0b90*/  IADD3 R8, PT, PT, R8, 0x4, RZ ;  /* 0x0000000408087810 */ /* 0x000fc40007ffe0ff */
[----:B------:R-:W-:Y:S02]  /*0ba0*/  ISETP.NE.AND P0, PT, R10, RZ, PT ;  /* 0x000000ff0a00720c */ /* 0x000fe40003f05270 */
[----:B0-----:R-:W-:Y:S02]  /*0bb0*/  IADD3 R4, P1, PT, R4, 0x10, RZ ;  /* 0x0000001004047810 */ /* 0x001fe40007f3e0ff */
[----:B-1----:R-:W-:-:S03]  /*0bc0*/  IADD3 R2, P2, PT, R2, 0x10, RZ ;  /* 0x0000001002027810 */ /* 0x002fc60007f5e0ff */
[----:B------:R-:W-:Y:S01]  /*0bd0*/  IMAD.X R5, RZ, RZ, R5, P1 ;  /* 0x000000ffff057224 */ /* 0x000fe200008e0605 */
[----:B------:R-:W-:Y:S02]  /*0be0*/  IADD3.X R3, PT, PT, RZ, R3, RZ, P2, !PT ;  /* 0x00000003ff037210 */ /* 0x000fe400017fe4ff */
[----:B--2---:R-:W-:-:S05]  /*0bf0*/  IADD3 R12, PT, PT, R11, -R12, RZ ;  /* 0x8000000c0b0c7210 */ /* 0x004fca0007ffe0ff */
[----:B------:R-:W-:Y:S02]  /*0c00*/  IMAD R12, R12, R12, R15 ;  /* 0x0000000c0c0c7224 */ /* 0x000fe400078e020f */
[----:B---3--:R-:W-:-:S04]  /*0c10*/  IMAD.IADD R13, R13, 0x1, -R14 ;  /* 0x000000010d0d7824 */ /* 0x008fc800078e0a0e */
[----:B------:R-:W-:Y:S01]  /*0c20*/  IMAD R12, R13, R13, R12 ;  /* 0x0000000d0d0c7224 */ /* 0x000fe200078e020c */
[----:B----4-:R-:W-:-:S05]  /*0c30*/  IADD3 R17, PT, PT, R16, -R17, RZ ;  /* 0x8000001110117210 */ /* 0x010fca0007ffe0ff */
[----:B------:R-:W-:Y:S02]  /*0c40*/  IMAD R12, R17, R17, R12 ;  /* 0x00000011110c7224 */ /* 0x000fe400078e020c */
[----:B-----5:R-:W-:-:S04]  /*0c50*/  IMAD.IADD R19, R18, 0x1, -R19 ;  /* 0x0000000112137824 */ /* 0x020fc800078e0a13 */
[----:B------:R-:W-:Y:S01]  /*0c60*/  IMAD R15, R19, R19, R12 ;  /* 0x00000013130f7224 */ /* 0x000fe200078e020c */
[----:B------:R-:W-:Y:S06]  /*0c70*/  @P0 BRA `(.L_x_4) ;  /* 0xfffffffc009c0947 */ /* 0x000fec000383ffff */
.L_x_3:
[----:B------:R-:W-:Y:S05]  /*0c80*/  BSYNC.RECONVERGENT B1 ;  /* 0x0000000000017941 */ /* 0x000fea0003800200 */
.L_x_2:
[----:B------:R-:W-:Y:S05]  /*0c90*/  WARPSYNC.ALL ;  /* 0x0000000000007948 */ /* 0x000fea0003800000 */
[----:B------:R-:W-:Y:S01]  /*0ca0*/  ISETP.NE.AND P0, PT, R9, RZ, PT ;  /* 0x000000ff0900720c */ /* 0x000fe20003f05270 */
[----:B------:R-:W-:-:S12]  /*0cb0*/  BSSY.RECONVERGENT B0, `(.L_x_1) ;  /* 0x0000018000007945 */ /* 0x000fd80003800200 */
[----:B------:R-:W-:Y:S05]  /*0cc0*/  @!P0 BRA `(.L_x_11) ;  /* 0x0000000000588947 */ /* 0x000fea0003800000 */
[----:B------:R-:W0:Y:S01]  /*0cd0*/  LDC.64 R4, c[0x0][0x380] ;  /* 0x0000e000ff047b82 */ /* 0x000e220000000a00 */
[----:B------:R-:W-:Y:S01]  /*0ce0*/  IADD3 R9, PT, PT, -R9, RZ, RZ ;  /* 0x000000ff09097210 */ /* 0x000fe20007ffe1ff */
[----:B0-----:R-:W-:-:S04]  /*0cf0*/  IMAD.WIDE.U32 R2, R8, 0x4, R4 ;  /* 0x0000000408027825 */ /* 0x001fc800078e0004 */
[----:B------:R-:W-:Y:S01]  /*0d00*/  IMAD.WIDE.U32 R4, R6, 0x4, R4 ;  /* 0x0000000406047825 */ /* 0x000fe200078e0004 */
[----:B------:R-:W-:-:S03]  /*0d10*/  MOV R11, R3 ;  /* 0x00000003000b7202 */ /* 0x000fc60000000f00 */
[----:B------:R-:W-:Y:S01]  /*0d20*/  IMAD.MOV.U32 R10, RZ, RZ, R2 ;  /* 0x000000ffff0a7224 */ /* 0x000fe200078e0002 */
[----:B------:R-:W-:Y:S01]  /*0d30*/  MOV R8, R4 ;  /* 0x0000000400087202 */ /* 0x000fe20000000f00 */
[----:B------:R-:W-:-:S07]  /*0d40*/  IMAD.MOV.U32 R3, RZ, RZ, R5 ;  /* 0x000000ffff037224 */ /* 0x000fce00078e0005 */
.L_x_12:
[----:B------:R-:W-:Y:S01]  /*0d50*/  MOV R2, R8 ;  /* 0x0000000800027202 */ /* 0x000fe20000000f00 */
[----:B------:R-:W-:Y:S01]  /*0d60*/  IMAD.MOV.U32 R4, RZ, RZ, R10 ;  /* 0x000000ffff047224 */ /* 0x000fe200078e000a */
[----:B------:R-:W-:-:S04]  /*0d70*/  MOV R5, R11 ;  /* 0x0000000b00057202 */ /* 0x000fc80000000f00 */
[----:B------:R0:W2:Y:S04]  /*0d80*/  LDG.E R2, desc[UR4][R2.64] ;  /* 0x0000000402027981 */ /* 0x0000a8000c1e1900 */
[----:B------:R-:W2:Y:S01]  /*0d90*/  LDG.E R5, desc[UR4][R4.64] ;  /* 0x0000000404057981 */ /* 0x000ea2000c1e1900 */
[----:B------:R-:W-:Y:S02]  /*0da0*/  IADD3 R9, PT, PT, R9, 0x1, RZ ;  /* 0x0000000109097810 */ /* 0x000fe40007ffe0ff */
[----:B------:R-:W-:Y:S02]  /*0db0*/  IADD3 R10, P1, PT, R10, 0x4, RZ ;  /* 0x000000040a0a7810 */ /* 0x000fe40007f3e0ff */
[----:B------:R-:W-:Y:S02]  /*0dc0*/  ISETP.NE.AND P0, PT, R9, RZ, PT ;  /* 0x000000ff0900720c */ /* 0x000fe40003f05270 */
[----:B------:R-:W-:-:S02]  /*0dd0*/  IADD3 R8, P2, PT, R8, 0x4, RZ ;  /* 0x0000000408087810 */ /* 0x000fc40007f5e0ff */
[----:B------:R-:W-:Y:S02]  /*0de0*/  IADD3.X R11, PT, PT, RZ, R11, RZ, P1, !PT ;  /* 0x0000000bff0b7210 */ /* 0x000fe40000ffe4ff */
[----:B0-----:R-:W-:Y:S01]  /*0df0*/  IADD3.X R3, PT, PT, RZ, R3, RZ, P2, !PT ;  /* 0x00000003ff037210 */ /* 0x001fe200017fe4ff */
[----:B--2---:R-:W-:-:S04]  /*0e00*/  IMAD.IADD R6, R2, 0x1, -R5 ;  /* 0x0000000102067824 */ /* 0x004fc800078e0a05 */
[----:B------:R-:W-:Y:S02]  /*0e10*/  IMAD R15, R6, R6, R15 ;  /* 0x00000006060f7224 */ /* 0x000fe400078e020f */
[----:B------:R-:W-:Y:S05]  /*0e20*/  @P0 BRA `(.L_x_12) ;  /* 0xfffffffc00c80947 */ /* 0x000fea000383ffff */
.L_x_11:
[----:B------:R-:W-:Y:S05]  /*0e30*/  BSYNC.RECONVERGENT B0 ;  /* 0x0000000000007941 */ /* 0x000fea0003800200 */
.L_x_1:
[----:B------:R-:W0:Y:S01]  /*0e40*/  LDC.64 R2, c[0x0][0x388] ;  /* 0x0000e200ff027b82 */ /* 0x000e220000000a00 */
[----:B------:R-:W-:-:S04]  /*0e50*/  IMAD R7, R0, UR6, R7 ;  /* 0x0000000600077c24 */ /* 0x000fc8000f8e0207 */
[----:B0-----:R-:W-:-:S05]  /*0e60*/  IMAD.WIDE.U32 R2, R7, 0x4, R2 ;  /* 0x0000000407027825 */ /* 0x001fca00078e0002 */
[----:B------:R-:W-:Y:S01]  /*0e70*/  STG.E desc[UR4][R2.64], R15 ;  /* 0x0000000f02007986 */ /* 0x000fe2000c101904 */
[----:B------:R-:W-:Y:S05]  /*0e80*/  EXIT ;  /* 0x000000000000794d */ /* 0x000fea0003800000 */
.L_x_13:
        /* <DEDUP_REMOVED lines=15> */
.L_x_15:


//--------------------- .nv.shared.reserved.0     --------------------------
	.section	.nv.shared.reserved.0,"aw",@nobits
	.weak		__nv_reservedSMEM_offset_0_alias
	.size		__nv_reservedSMEM_offset_0_alias, 0, 64
	.other		__nv_reservedSMEM_offset_0_alias,@"STO_CUDA_RESERVED_SHARED STV_DEFAULT"
__nv_reservedSMEM_offset_0_alias:
	.zero		0
	.zero		64


//--------------------- .nv.constant0._Z23calculateKNearestKernelPiS_ii --------------------------
	.section	.nv.constant0._Z23calculateKNearestKernelPiS_ii,"a",@progbits
	.sectionflags	@""
	.align	4
.nv.constant0._Z23calculateKNearestKernelPiS_ii:
	.zero		920


//--------------------- .nv.constant0._Z20calculateScoreKernelPiS_ii --------------------------
	.section	.nv.constant0._Z20calculateScoreKernelPiS_ii,"a",@progbits
	.sectionflags	@""
	.align	4
.nv.constant0._Z20calculateScoreKernelPiS_ii:
	.zero		920


//--------------------- SYMBOLS --------------------------

	.type		.nv.reservedSmem.offset0,@object
	.size		.nv.reservedSmem.offset0,0x4
